//
// Generated by NVIDIA NVVM Compiler
//
// Compiler Build ID: CL-36424714
// Cuda compilation tools, release 13.0, V13.0.88
// Based on NVVM 20.0.0
//

.version 9.0
.target sm_100
.address_size 64

	// .globl	_Z20calculate_iou_matrixPmPKfif
// _ZZ20calculate_iou_matrixPmPKfifE12shared_boxes has been demoted

.visible .entry _Z20calculate_iou_matrixPmPKfif(
	.param .u64 .ptr .align 1 _Z20calculate_iou_matrixPmPKfif_param_0,
	.param .u64 .ptr .align 1 _Z20calculate_iou_matrixPmPKfif_param_1,
	.param .u32 _Z20calculate_iou_matrixPmPKfif_param_2,
	.param .f32 _Z20calculate_iou_matrixPmPKfif_param_3
)
{
	.reg .pred 	%p<19>;
	.reg .b32 	%r<52>;
	.reg .b32 	%f<140>;
	.reg .b64 	%rd<61>;
	// demoted variable
	.shared .align 4 .b8 _ZZ20calculate_iou_matrixPmPKfifE12shared_boxes[1280];
	ld.param.u64 	%rd22, [_Z20calculate_iou_matrixPmPKfif_param_0];
	ld.param.u64 	%rd23, [_Z20calculate_iou_matrixPmPKfif_param_1];
	ld.param.u32 	%r20, [_Z20calculate_iou_matrixPmPKfif_param_2];
	ld.param.f32 	%f6, [_Z20calculate_iou_matrixPmPKfif_param_3];
	mov.u32 	%r1, %ctaid.y;
	mov.u32 	%r2, %ctaid.x;
	setp.gt.u32 	%p1, %r1, %r2;
	@%p1 bra 	$L__BB0_27;
	cvta.to.global.u64 	%rd1, %rd23;
	mov.u32 	%r21, %ntid.x;
	mul.lo.s32 	%r22, %r1, %r21;
	sub.s32 	%r23, %r20, %r22;
	min.u32 	%r3, %r23, %r21;
	mul.lo.s32 	%r24, %r2, %r21;
	sub.s32 	%r25, %r20, %r24;
	min.u32 	%r4, %r25, %r21;
	mov.u32 	%r5, %tid.x;
	add.s32 	%r6, %r22, %r5;
	add.s32 	%r26, %r24, %r5;
	mul.lo.s32 	%r27, %r26, 5;
	mul.wide.s32 	%rd24, %r27, 4;
	add.s64 	%rd2, %rd1, %rd24;
	setp.ge.u32 	%p2, %r5, %r4;
	@%p2 bra 	$L__BB0_3;
	ld.global.nc.f32 	%f7, [%rd2];
	mov.u32 	%r28, _ZZ20calculate_iou_matrixPmPKfifE12shared_boxes;
	mad.lo.s32 	%r29, %r5, 20, %r28;
	st.shared.f32 	[%r29], %f7;
	ld.global.nc.f32 	%f8, [%rd2+4];
	st.shared.f32 	[%r29+4], %f8;
	ld.global.nc.f32 	%f9, [%rd2+8];
	st.shared.f32 	[%r29+8], %f9;
	ld.global.nc.f32 	%f10, [%rd2+12];
	st.shared.f32 	[%r29+12], %f10;
	ld.global.nc.f32 	%f11, [%rd2+16];
	st.shared.f32 	[%r29+16], %f11;
$L__BB0_3:
	bar.sync 	0;
	setp.ge.u32 	%p3, %r5, %r3;
	@%p3 bra 	$L__BB0_27;
	mul.lo.s32 	%r30, %r6, 5;
	mul.wide.u32 	%rd26, %r30, 4;
	add.s64 	%rd27, %rd1, %rd26;
	ld.global.nc.f32 	%f1, [%rd27];
	ld.global.nc.f32 	%f2, [%rd27+4];
	ld.global.nc.f32 	%f3, [%rd27+8];
	ld.global.nc.f32 	%f4, [%rd27+12];
	setp.eq.s32 	%p4, %r2, %r1;
	add.s32 	%r31, %r5, 1;
	selp.b32 	%r50, %r31, 0, %p4;
	setp.ge.u32 	%p5, %r50, %r4;
	mov.b64 	%rd50, 0;
	@%p5 bra 	$L__BB0_26;
	sub.f32 	%f12, %f3, %f1;
	sub.f32 	%f13, %f4, %f2;
	mul.f32 	%f5, %f12, %f13;
	sub.s32 	%r8, %r4, %r50;
	and.b32  	%r9, %r8, 3;
	sub.s32 	%r32, %r50, %r4;
	setp.gt.u32 	%p6, %r32, -4;
	mov.b64 	%rd50, 0;
	@%p6 bra 	$L__BB0_16;
	and.b32  	%r10, %r8, 2044;
	mov.b32 	%r49, 0;
	mov.b64 	%rd50, 0;
$L__BB0_7:
	.pragma "nounroll";
	mov.u32 	%r34, _ZZ20calculate_iou_matrixPmPKfifE12shared_boxes;
	mad.lo.s32 	%r13, %r50, 20, %r34;
	ld.shared.f32 	%f14, [%r13];
	ld.shared.f32 	%f15, [%r13+4];
	ld.shared.f32 	%f16, [%r13+8];
	ld.shared.f32 	%f17, [%r13+12];
	max.f32 	%f18, %f1, %f14;
	min.f32 	%f19, %f3, %f16;
	max.f32 	%f20, %f2, %f15;
	min.f32 	%f21, %f4, %f17;
	sub.f32 	%f22, %f19, %f18;
	max.f32 	%f23, %f22, 0f00000000;
	sub.f32 	%f24, %f21, %f20;
	max.f32 	%f25, %f24, 0f00000000;
	mul.f32 	%f26, %f23, %f25;
	sub.f32 	%f27, %f16, %f14;
	sub.f32 	%f28, %f17, %f15;
	fma.rn.f32 	%f29, %f27, %f28, %f5;
	sub.f32 	%f30, %f29, %f26;
	div.rn.f32 	%f31, %f26, %f30;
	setp.leu.f32 	%p7, %f31, %f6;
	@%p7 bra 	$L__BB0_9;
	sub.s32 	%r35, 63, %r50;
	mov.b64 	%rd31, 1;
	shl.b64 	%rd32, %rd31, %r35;
	or.b64  	%rd50, %rd32, %rd50;
$L__BB0_9:
	ld.shared.f32 	%f32, [%r13+20];
	ld.shared.f32 	%f33, [%r13+24];
	ld.shared.f32 	%f34, [%r13+28];
	ld.shared.f32 	%f35, [%r13+32];
	max.f32 	%f36, %f1, %f32;
	min.f32 	%f37, %f3, %f34;
	max.f32 	%f38, %f2, %f33;
	min.f32 	%f39, %f4, %f35;
	sub.f32 	%f40, %f37, %f36;
	max.f32 	%f41, %f40, 0f00000000;
	sub.f32 	%f42, %f39, %f38;
	max.f32 	%f43, %f42, 0f00000000;
	mul.f32 	%f44, %f41, %f43;
	sub.f32 	%f45, %f34, %f32;
	sub.f32 	%f46, %f35, %f33;
	fma.rn.f32 	%f47, %f45, %f46, %f5;
	sub.f32 	%f48, %f47, %f44;
	div.rn.f32 	%f49, %f44, %f48;
	setp.leu.f32 	%p8, %f49, %f6;
	@%p8 bra 	$L__BB0_11;
	sub.s32 	%r36, 62, %r50;
	mov.b64 	%rd33, 1;
	shl.b64 	%rd34, %rd33, %r36;
	or.b64  	%rd50, %rd34, %rd50;
$L__BB0_11:
	ld.shared.f32 	%f50, [%r13+40];
	ld.shared.f32 	%f51, [%r13+44];
	ld.shared.f32 	%f52, [%r13+48];
	ld.shared.f32 	%f53, [%r13+52];
	max.f32 	%f54, %f1, %f50;
	min.f32 	%f55, %f3, %f52;
	max.f32 	%f56, %f2, %f51;
	min.f32 	%f57, %f4, %f53;
	sub.f32 	%f58, %f55, %f54;
	max.f32 	%f59, %f58, 0f00000000;
	sub.f32 	%f60, %f57, %f56;
	max.f32 	%f61, %f60, 0f00000000;
	mul.f32 	%f62, %f59, %f61;
	sub.f32 	%f63, %f52, %f50;
	sub.f32 	%f64, %f53, %f51;
	fma.rn.f32 	%f65, %f63, %f64, %f5;
	sub.f32 	%f66, %f65, %f62;
	div.rn.f32 	%f67, %f62, %f66;
	setp.leu.f32 	%p9, %f67, %f6;
	@%p9 bra 	$L__BB0_13;
	sub.s32 	%r37, 61, %r50;
	mov.b64 	%rd35, 1;
	shl.b64 	%rd36, %rd35, %r37;
	or.b64  	%rd50, %rd36, %rd50;
$L__BB0_13:
	ld.shared.f32 	%f68, [%r13+60];
	ld.shared.f32 	%f69, [%r13+64];
	ld.shared.f32 	%f70, [%r13+68];
	ld.shared.f32 	%f71, [%r13+72];
	max.f32 	%f72, %f1, %f68;
	min.f32 	%f73, %f3, %f70;
	max.f32 	%f74, %f2, %f69;
	min.f32 	%f75, %f4, %f71;
	sub.f32 	%f76, %f73, %f72;
	max.f32 	%f77, %f76, 0f00000000;
	sub.f32 	%f78, %f75, %f74;
	max.f32 	%f79, %f78, 0f00000000;
	mul.f32 	%f80, %f77, %f79;
	sub.f32 	%f81, %f70, %f68;
	sub.f32 	%f82, %f71, %f69;
	fma.rn.f32 	%f83, %f81, %f82, %f5;
	sub.f32 	%f84, %f83, %f80;
	div.rn.f32 	%f85, %f80, %f84;
	setp.leu.f32 	%p10, %f85, %f6;
	@%p10 bra 	$L__BB0_15;
	sub.s32 	%r38, 60, %r50;
	mov.b64 	%rd37, 1;
	shl.b64 	%rd38, %rd37, %r38;
	or.b64  	%rd50, %rd38, %rd50;
$L__BB0_15:
	add.s32 	%r50, %r50, 4;
	add.s32 	%r49, %r49, 4;
	setp.ne.s32 	%p11, %r49, %r10;
	@%p11 bra 	$L__BB0_7;
$L__BB0_16:
	setp.eq.s32 	%p12, %r9, 0;
	@%p12 bra 	$L__BB0_26;
	setp.eq.s32 	%p13, %r9, 1;
	@%p13 bra 	$L__BB0_23;
	mov.u32 	%r39, _ZZ20calculate_iou_matrixPmPKfifE12shared_boxes;
	mad.lo.s32 	%r17, %r50, 20, %r39;
	ld.shared.f32 	%f86, [%r17];
	ld.shared.f32 	%f87, [%r17+4];
	ld.shared.f32 	%f88, [%r17+8];
	ld.shared.f32 	%f89, [%r17+12];
	max.f32 	%f90, %f1, %f86;
	min.f32 	%f91, %f3, %f88;
	max.f32 	%f92, %f2, %f87;
	min.f32 	%f93, %f4, %f89;
	sub.f32 	%f94, %f91, %f90;
	max.f32 	%f95, %f94, 0f00000000;
	sub.f32 	%f96, %f93, %f92;
	max.f32 	%f97, %f96, 0f00000000;
	mul.f32 	%f98, %f95, %f97;
	sub.f32 	%f99, %f88, %f86;
	sub.f32 	%f100, %f89, %f87;
	fma.rn.f32 	%f101, %f99, %f100, %f5;
	sub.f32 	%f102, %f101, %f98;
	div.rn.f32 	%f103, %f98, %f102;
	setp.leu.f32 	%p14, %f103, %f6;
	@%p14 bra 	$L__BB0_20;
	sub.s32 	%r40, 63, %r50;
	mov.b64 	%rd40, 1;
	shl.b64 	%rd41, %rd40, %r40;
	or.b64  	%rd50, %rd41, %rd50;
$L__BB0_20:
	ld.shared.f32 	%f104, [%r17+20];
	ld.shared.f32 	%f105, [%r17+24];
	ld.shared.f32 	%f106, [%r17+28];
	ld.shared.f32 	%f107, [%r17+32];
	max.f32 	%f108, %f1, %f104;
	min.f32 	%f109, %f3, %f106;
	max.f32 	%f110, %f2, %f105;
	min.f32 	%f111, %f4, %f107;
	sub.f32 	%f112, %f109, %f108;
	max.f32 	%f113, %f112, 0f00000000;
	sub.f32 	%f114, %f111, %f110;
	max.f32 	%f115, %f114, 0f00000000;
	mul.f32 	%f116, %f113, %f115;
	sub.f32 	%f117, %f106, %f104;
	sub.f32 	%f118, %f107, %f105;
	fma.rn.f32 	%f119, %f117, %f118, %f5;
	sub.f32 	%f120, %f119, %f116;
	div.rn.f32 	%f121, %f116, %f120;
	setp.leu.f32 	%p15, %f121, %f6;
	@%p15 bra 	$L__BB0_22;
	sub.s32 	%r41, 62, %r50;
	mov.b64 	%rd42, 1;
	shl.b64 	%rd43, %rd42, %r41;
	or.b64  	%rd50, %rd43, %rd50;
$L__BB0_22:
	add.s32 	%r50, %r50, 2;
$L__BB0_23:
	and.b32  	%r42, %r8, 1;
	setp.eq.b32 	%p16, %r42, 1;
	not.pred 	%p17, %p16;
	@%p17 bra 	$L__BB0_26;
	mov.u32 	%r43, _ZZ20calculate_iou_matrixPmPKfifE12shared_boxes;
	mad.lo.s32 	%r44, %r50, 20, %r43;
	ld.shared.f32 	%f122, [%r44];
	ld.shared.f32 	%f123, [%r44+4];
	ld.shared.f32 	%f124, [%r44+8];
	ld.shared.f32 	%f125, [%r44+12];
	max.f32 	%f126, %f1, %f122;
	min.f32 	%f127, %f3, %f124;
	max.f32 	%f128, %f2, %f123;
	min.f32 	%f129, %f4, %f125;
	sub.f32 	%f130, %f127, %f126;
	max.f32 	%f131, %f130, 0f00000000;
	sub.f32 	%f132, %f129, %f128;
	max.f32 	%f133, %f132, 0f00000000;
	mul.f32 	%f134, %f131, %f133;
	sub.f32 	%f135, %f124, %f122;
	sub.f32 	%f136, %f125, %f123;
	fma.rn.f32 	%f137, %f135, %f136, %f5;
	sub.f32 	%f138, %f137, %f134;
	div.rn.f32 	%f139, %f134, %f138;
	setp.leu.f32 	%p18, %f139, %f6;
	@%p18 bra 	$L__BB0_26;
	sub.s32 	%r45, 63, %r50;
	mov.b64 	%rd44, 1;
	shl.b64 	%rd45, %rd44, %r45;
	or.b64  	%rd50, %rd45, %rd50;
$L__BB0_26:
	mov.u32 	%r46, %nctaid.x;
	mad.lo.s32 	%r47, %r6, %r46, %r2;
	cvta.to.global.u64 	%rd46, %rd22;
	mul.wide.u32 	%rd47, %r47, 8;
	add.s64 	%rd48, %rd46, %rd47;
	st.global.u64 	[%rd48], %rd50;
$L__BB0_27:
	ret;

}


// ===== COMPILED SASS (sm_100) =====

	.target	sm_100

	.elftype	@"ET_EXEC"


//--------------------- .note.nv.tkinfo           --------------------------
	.section	.note.nv.tkinfo,"",@"SHT_NOTE"
	.sectionflags	@"SHF_NOTE_NV_TKINFO"
	.tkinfo
        /*0018*/ 	.word	0x00000002
        /*0030*/ 	.string	""
        /*0030*/ 	.string	"ptxas"
        /*0030*/ 	.string	"Cuda compilation tools, release 13.0, V13.0.88"
        /*0030*/ 	.string	"Build cuda_13.0.r13.0/compiler.36424714_0"
        /*0030*/ 	.string	"-arch sm_100 -m 64 "



//--------------------- .note.nv.cuinfo           --------------------------
	.section	.note.nv.cuinfo,"",@"SHT_NOTE"
	.sectionflags	@"SHF_NOTE_NV_CUINFO"
        /*0018*/ 	.short	0x0002
        /*001a*/ 	.short	0x0064
        /*001c*/ 	.short	0x0082
	.zero		2


//--------------------- .nv.info                  --------------------------
	.section	.nv.info,"",@"SHT_CUDA_INFO"
	.align	4


	//----- nvinfo : EIATTR_REGCOUNT
	.align		4
        /*0000*/ 	.byte	0x04, 0x2f
        /*0002*/ 	.short	(.L_1 - .L_0)
	.align		4
.L_0:
        /*0004*/ 	.word	index@(_Z20calculate_iou_matrixPmPKfif)
        /*0008*/ 	.word	0x0000001c


	//----- nvinfo : EIATTR_FRAME_SIZE
	.align		4
.L_1:
        /*000c*/ 	.byte	0x04, 0x11
        /*000e*/ 	.short	(.L_3 - .L_2)
	.align		4
.L_2:
        /*0010*/ 	.word	index@($__internal_0_$__cuda_sm3x_div_rn_noftz_f32_slowpath)
        /*0014*/ 	.word	0x00000000


	//----- nvinfo : EIATTR_FRAME_SIZE
	.align		4
.L_3:
        /*0018*/ 	.byte	0x04, 0x11
        /*001a*/ 	.short	(.L_5 - .L_4)
	.align		4
.L_4:
        /*001c*/ 	.word	index@(_Z20calculate_iou_matrixPmPKfif)
        /*0020*/ 	.word	0x00000000


	//----- nvinfo : EIATTR_MIN_STACK_SIZE
	.align		4
.L_5:
        /*0024*/ 	.byte	0x04, 0x12
        /*0026*/ 	.short	(.L_7 - .L_6)
	.align		4
.L_6:
        /*0028*/ 	.word	index@(_Z20calculate_iou_matrixPmPKfif)
        /*002c*/ 	.word	0x00000000
.L_7:


//--------------------- .nv.compat                --------------------------
	.section	.nv.compat,"",@"SHT_CUDA_COMPAT_INFO"
	.align	4
        /*0000*/ 	.byte	0x02, 0x09, 0x00, 0x00, 0x02, 0x02, 0x01, 0x00, 0x02, 0x05, 0x05, 0x00, 0x03, 0x07, 0x01, 0x01
        /*0010*/ 	.byte	0x02, 0x03, 0x00, 0x00, 0x02, 0x06, 0x01, 0x00, 0x04, 0x0b, 0x08, 0x00, 0x01, 0x00, 0x00, 0x00
        /*0020*/ 	.byte	0x00, 0x00, 0x00, 0x00


//--------------------- .nv.info._Z20calculate_iou_matrixPmPKfif --------------------------
	.section	.nv.info._Z20calculate_iou_matrixPmPKfif,"",@"SHT_CUDA_INFO"
	.sectionflags	@""
	.align	4


	//----- nvinfo : EIATTR_CUDA_API_VERSION
	.align		4
        /*0000*/ 	.byte	0x04, 0x37
        /*0002*/ 	.short	(.L_9 - .L_8)
.L_8:
        /*0004*/ 	.word	0x00000082


	//----- nvinfo : EIATTR_KPARAM_INFO
	.align		4
.L_9:
        /*0008*/ 	.byte	0x04, 0x17
        /*000a*/ 	.short	(.L_11 - .L_10)
.L_10:
        /*000c*/ 	.word	0x00000000
        /*0010*/ 	.short	0x0003
        /*0012*/ 	.short	0x0014
        /*0014*/ 	.byte	0x00, 0xf0, 0x11, 0x00


	//----- nvinfo : EIATTR_KPARAM_INFO
	.align		4
.L_11:
        /*0018*/ 	.byte	0x04, 0x17
        /*001a*/ 	.short	(.L_13 - .L_12)
.L_12:
        /*001c*/ 	.word	0x00000000
        /*0020*/ 	.short	0x0002
        /*0022*/ 	.short	0x0010
        /*0024*/ 	.byte	0x00, 0xf0, 0x11, 0x00


	//----- nvinfo : EIATTR_KPARAM_INFO
	.align		4
.L_13:
        /*0028*/ 	.byte	0x04, 0x17
        /*002a*/ 	.short	(.L_15 - .L_14)
.L_14:
        /*002c*/ 	.word	0x00000000
        /*0030*/ 	.short	0x0001
        /*0032*/ 	.short	0x0008
        /*0034*/ 	.byte	0x00, 0xf5, 0x21, 0x00


	//----- nvinfo : EIATTR_KPARAM_INFO
	.align		4
.L_15:
        /*0038*/ 	.byte	0x04, 0x17
        /*003a*/ 	.short	(.L_17 - .L_16)
.L_16:
        /*003c*/ 	.word	0x00000000
        /*0040*/ 	.short	0x0000
        /*0042*/ 	.short	0x0000
        /*0044*/ 	.byte	0x00, 0xf5, 0x21, 0x00


	//----- nvinfo : EIATTR_SPARSE_MMA_MASK
	.align		4
.L_17:
        /*0048*/ 	.byte	0x03, 0x50
        /*004a*/ 	.short	0x0000


	//----- nvinfo : EIATTR_MAXREG_COUNT
	.align		4
        /*004c*/ 	.byte	0x03, 0x1b
        /*004e*/ 	.short	0x00ff


	//----- nvinfo : EIATTR_NUM_BARRIERS
	.align		4
        /*0050*/ 	.byte	0x02, 0x4c
        /*0052*/ 	.byte	0x01
	.zero		1


	//----- nvinfo : EIATTR_MERCURY_ISA_VERSION
	.align		4
        /*0054*/ 	.byte	0x03, 0x5f
        /*0056*/ 	.short	0x0101


	//----- nvinfo : EIATTR_VRC_CTA_INIT_COUNT
	.align		4
        /*0058*/ 	.byte	0x02, 0x4a
	.zero		1
	.zero		1


	//----- nvinfo : EIATTR_EXIT_INSTR_OFFSETS
	.align		4
        /*005c*/ 	.byte	0x04, 0x1c
        /*005e*/ 	.short	(.L_19 - .L_18)


	//   ....[0]....
.L_18:
        /*0060*/ 	.word	0x00000040


	//   ....[1]....
        /*0064*/ 	.word	0x00000240


	//   ....[2]....
        /*0068*/ 	.word	0x00001730


	//----- nvinfo : EIATTR_CRS_STACK_SIZE
	.align		4
.L_19:
        /*006c*/ 	.byte	0x04, 0x1e
        /*006e*/ 	.short	(.L_21 - .L_20)
.L_20:
        /*0070*/ 	.word	0x00000000


	//----- nvinfo : EIATTR_CBANK_PARAM_SIZE
	.align		4
.L_21:
        /*0074*/ 	.byte	0x03, 0x19
        /*0076*/ 	.short	0x0018


	//----- nvinfo : EIATTR_PARAM_CBANK
	.align		4
        /*0078*/ 	.byte	0x04, 0x0a
        /*007a*/ 	.short	(.L_23 - .L_22)
	.align		4
.L_22:
        /*007c*/ 	.word	index@(.nv.constant0._Z20calculate_iou_matrixPmPKfif)
        /*0080*/ 	.short	0x0380
        /*0082*/ 	.short	0x0018


	//----- nvinfo : EIATTR_SW_WAR
	.align		4
.L_23:
        /*0084*/ 	.byte	0x04, 0x36
        /*0086*/ 	.short	(.L_25 - .L_24)
.L_24:
        /*0088*/ 	.word	0x00000008
.L_25:


//--------------------- .nv.callgraph             --------------------------
	.section	.nv.callgraph,"",@"SHT_CUDA_CALLGRAPH"
	.align	4
	.sectionentsize	8
	.align		4
        /*0000*/ 	.word	0x00000000
	.align		4
        /*0004*/ 	.word	0xffffffff
	.align		4
        /*0008*/ 	.word	0x00000000
	.align		4
        /*000c*/ 	.word	0xfffffffe
	.align		4
        /*0010*/ 	.word	0x00000000
	.align		4
        /*0014*/ 	.word	0xfffffffd
	.align		4
        /*0018*/ 	.word	0x00000000
	.align		4
        /*001c*/ 	.word	0xfffffffc


//--------------------- .text._Z20calculate_iou_matrixPmPKfif --------------------------
	.section	.text._Z20calculate_iou_matrixPmPKfif,"ax",@progbits
	.align	128
        .global         _Z20calculate_iou_matrixPmPKfif
        .type           _Z20calculate_iou_matrixPmPKfif,@function
        .size           _Z20calculate_iou_matrixPmPKfif,(.L_x_33 - _Z20calculate_iou_matrixPmPKfif)
        .other          _Z20calculate_iou_matrixPmPKfif,@"STO_CUDA_ENTRY STV_DEFAULT"
_Z20calculate_iou_matrixPmPKfif:
.text._Z20calculate_iou_matrixPmPKfif:
[----:B------:R-:W-:Y:S01]  /*0000*/  LDC R1, c[0x0][0x37c] ;  /* 0x0000df00ff017b82 */ /* 0x000fe20000000800 */
[----:B------:R-:W0:Y:S07]  /*0010*/  S2R R8, SR_CTAID.X ;  /* 0x0000000000087919 */ /* 0x000e2e0000002500 */
[----:B------:R-:W0:Y:S02]  /*0020*/  S2UR UR4, SR_CTAID.Y ;  /* 0x00000000000479c3 */ /* 0x000e240000002600 */
[----:B0-----:R-:W-:-:S13]  /*0030*/  ISETP.LT.U32.AND P0, PT, R8, UR4, PT ;  /* 0x0000000408007c0c */ /* 0x001fda000bf01070 */
[----:B------:R-:W-:Y:S05]  /*0040*/  @P0 EXIT ;  /* 0x000000000000094d */ /* 0x000fea0003800000 */
[----:B------:R-:W0:Y:S01]  /*0050*/  LDC R11, c[0x0][0x360] ;  /* 0x0000d800ff0b7b82 */ /* 0x000e220000000800 */
[----:B------:R-:W1:Y:S01]  /*0060*/  S2R R20, SR_TID.X ;  /* 0x0000000000147919 */ /* 0x000e620000002100 */
[----:B------:R-:W-:Y:S01]  /*0070*/  IMAD.MOV R9, RZ, RZ, -R8 ;  /* 0x000000ffff097224 */ /* 0x000fe200078e0a08 */
[----:B------:R-:W2:Y:S05]  /*0080*/  LDCU.64 UR6, c[0x0][0x358] ;  /* 0x00006b00ff0677ac */ /* 0x000eaa0008000a00 */
[----:B------:R-:W0:Y:S08]  /*0090*/  LDC R22, c[0x0][0x390] ;  /* 0x0000e400ff167b82 */ /* 0x000e300000000800 */
[----:B------:R-:W3:Y:S01]  /*00a0*/  LDC.64 R2, c[0x0][0x388] ;  /* 0x0000e200ff027b82 */ /* 0x000ee20000000a00 */
[----:B0-----:R-:W-:-:S02]  /*00b0*/  IMAD R9, R11, R9, R22 ;  /* 0x000000090b097224 */ /* 0x001fc400078e0216 */
[----:B-1----:R-:W-:-:S03]  /*00c0*/  IMAD R0, R8, R11, R20 ;  /* 0x0000000b08007224 */ /* 0x002fc600078e0214 */
[----:B------:R-:W-:Y:S01]  /*00d0*/  VIMNMX.U32 R9, PT, PT, R9, R11, PT ;  /* 0x0000000b09097248 */ /* 0x000fe20003fe0000 */
[----:B------:R-:W-:-:S03]  /*00e0*/  IMAD R5, R0, 0x5, RZ ;  /* 0x0000000500057824 */ /* 0x000fc600078e02ff */
[----:B------:R-:W-:Y:S01]  /*00f0*/  ISETP.GE.U32.AND P0, PT, R20, R9, PT ;  /* 0x000000091400720c */ /* 0x000fe20003f06070 */
[----:B---3--:R-:W-:-:S12]  /*0100*/  IMAD.WIDE R4, R5, 0x4, R2 ;  /* 0x0000000405047825 */ /* 0x008fd800078e0202 */
[----:B--2---:R-:W2:Y:S04]  /*0110*/  @!P0 LDG.E.CONSTANT R6, desc[UR6][R4.64] ;  /* 0x0000000604068981 */ /* 0x004ea8000c1e9900 */
[----:B------:R-:W3:Y:S04]  /*0120*/  @!P0 LDG.E.CONSTANT R10, desc[UR6][R4.64+0x4] ;  /* 0x00000406040a8981 */ /* 0x000ee8000c1e9900 */
[----:B------:R-:W4:Y:S04]  /*0130*/  @!P0 LDG.E.CONSTANT R12, desc[UR6][R4.64+0x8] ;  /* 0x00000806040c8981 */ /* 0x000f28000c1e9900 */
[----:B------:R-:W5:Y:S04]  /*0140*/  @!P0 LDG.E.CONSTANT R14, desc[UR6][R4.64+0xc] ;  /* 0x00000c06040e8981 */ /* 0x000f68000c1e9900 */
[----:B------:R-:W5:Y:S01]  /*0150*/  @!P0 LDG.E.CONSTANT R16, desc[UR6][R4.64+0x10] ;  /* 0x0000100604108981 */ /* 0x000f62000c1e9900 */
[----:B------:R-:W-:Y:S01]  /*0160*/  @!P0 MOV R7, 0x400 ;  /* 0x0000040000078802 */ /* 0x000fe20000000f00 */
[----:B------:R-:W-:Y:S01]  /*0170*/  UIADD3 UR5, UPT, UPT, -UR4, URZ, URZ ;  /* 0x000000ff04057290 */ /* 0x000fe2000fffe1ff */
[----:B------:R-:W0:Y:S05]  /*0180*/  @!P0 S2R R18, SR_CgaCtaId ;  /* 0x0000000000128919 */ /* 0x000e2a0000008800 */
[----:B------:R-:W-:-:S05]  /*0190*/  IMAD R0, R11, UR5, R22 ;  /* 0x000000050b007c24 */ /* 0x000fca000f8e0216 */
[----:B------:R-:W-:-:S04]  /*01a0*/  VIMNMX.U32 R0, PT, PT, R0, R11, PT ;  /* 0x0000000b00007248 */ /* 0x000fc80003fe0000 */
[----:B------:R-:W-:Y:S02]  /*01b0*/  ISETP.GE.U32.AND P1, PT, R20, R0, PT ;  /* 0x000000001400720c */ /* 0x000fe40003f26070 */
[----:B0-----:R-:W-:-:S05]  /*01c0*/  @!P0 LEA R7, R18, R7, 0x18 ;  /* 0x0000000712078211 */ /* 0x001fca00078ec0ff */
[----:B------:R-:W-:-:S05]  /*01d0*/  @!P0 IMAD R7, R20, 0x14, R7 ;  /* 0x0000001414078824 */ /* 0x000fca00078e0207 */
[----:B--2---:R0:W-:Y:S04]  /*01e0*/  @!P0 STS [R7], R6 ;  /* 0x0000000607008388 */ /* 0x0041e80000000800 */
[----:B---3--:R0:W-:Y:S04]  /*01f0*/  @!P0 STS [R7+0x4], R10 ;  /* 0x0000040a07008388 */ /* 0x0081e80000000800 */
[----:B----4-:R0:W-:Y:S04]  /*0200*/  @!P0 STS [R7+0x8], R12 ;  /* 0x0000080c07008388 */ /* 0x0101e80000000800 */
[----:B-----5:R0:W-:Y:S04]  /*0210*/  @!P0 STS [R7+0xc], R14 ;  /* 0x00000c0e07008388 */ /* 0x0201e80000000800 */
[----:B------:R0:W-:Y:S01]  /*0220*/  @!P0 STS [R7+0x10], R16 ;  /* 0x0000101007008388 */ /* 0x0001e20000000800 */
[----:B------:R-:W-:Y:S06]  /*0230*/  BAR.SYNC.DEFER_BLOCKING 0x0 ;  /* 0x0000000000007b1d */ /* 0x000fec0000010000 */
[----:B------:R-:W-:Y:S05]  /*0240*/  @P1 EXIT ;  /* 0x000000000000194d */ /* 0x000fea0003800000 */
[----:B------:R-:W-:Y:S01]  /*0250*/  VIADD R0, R20, 0x1 ;  /* 0x0000000114007836 */ /* 0x000fe20000000000 */
[----:B------:R-:W-:Y:S01]  /*0260*/  ISETP.NE.AND P0, PT, R8, UR4, PT ;  /* 0x0000000408007c0c */ /* 0x000fe2000bf05270 */
[----:B0-----:R-:W-:Y:S01]  /*0270*/  IMAD R7, R11, UR4, R20 ;  /* 0x000000040b077c24 */ /* 0x001fe2000f8e0214 */
[----:B------:R-:W0:Y:S01]  /*0280*/  LDCU UR5, c[0x0][0x394] ;  /* 0x00007280ff0577ac */ /* 0x000e220008000800 */
[----:B------:R-:W-:Y:S01]  /*0290*/  BSSY.RECONVERGENT B0, `(.L_x_0) ;  /* 0x0000143000007945 */ /* 0x000fe20003800200 */
[----:B------:R-:W-:Y:S01]  /*02a0*/  SEL R4, R0, RZ, !P0 ;  /* 0x000000ff00047207 */ /* 0x000fe20004000000 */
[----:B------:R-:W-:Y:S02]  /*02b0*/  IMAD R5, R7, 0x5, RZ ;  /* 0x0000000507057824 */ /* 0x000fe400078e02ff */
[----:B------:R-:W-:Y:S01]  /*02c0*/  IMAD.MOV.U32 R6, RZ, RZ, RZ ;  /* 0x000000ffff067224 */ /* 0x000fe200078e00ff */
[----:B------:R-:W-:Y:S01]  /*02d0*/  ISETP.GE.U32.AND P0, PT, R4, R9, PT ;  /* 0x000000090400720c */ /* 0x000fe20003f06070 */
[----:B------:R-:W-:-:S04]  /*02e0*/  IMAD.WIDE.U32 R2, R5, 0x4, R2 ;  /* 0x0000000405027825 */ /* 0x000fc800078e0002 */
[----:B------:R-:W-:-:S08]  /*02f0*/  IMAD.MOV.U32 R5, RZ, RZ, RZ ;  /* 0x000000ffff057224 */ /* 0x000fd000078e00ff */
[----:B0-----:R-:W-:Y:S05]  /*0300*/  @P0 BRA `(.L_x_1) ;  /* 0x0000001000ec0947 */ /* 0x001fea0003800000 */
[----:B------:R-:W2:Y:S04]  /*0310*/  LDG.E.CONSTANT R13, desc[UR6][R2.64] ;  /* 0x00000006020d7981 */ /* 0x000ea8000c1e9900 */
[----:B------:R-:W3:Y:S04]  /*0320*/  LDG.E.CONSTANT R14, desc[UR6][R2.64+0x4] ;  /* 0x00000406020e7981 */ /* 0x000ee8000c1e9900 */
[----:B------:R-:W2:Y:S04]  /*0330*/  LDG.E.CONSTANT R12, desc[UR6][R2.64+0x8] ;  /* 0x00000806020c7981 */ /* 0x000ea8000c1e9900 */
[----:B------:R-:W3:Y:S01]  /*0340*/  LDG.E.CONSTANT R11, desc[UR6][R2.64+0xc] ;  /* 0x00000c06020b7981 */ /* 0x000ee2000c1e9900 */
[----:B------:R-:W-:Y:S01]  /*0350*/  IMAD.IADD R6, R4, 0x1, -R9 ;  /* 0x0000000104067824 */ /* 0x000fe200078e0a09 */
[----:B------:R-:W-:Y:S01]  /*0360*/  BSSY.RECONVERGENT B1, `(.L_x_2) ;  /* 0x00000ae000017945 */ /* 0x000fe20003800200 */
[----:B------:R-:W-:-:S03]  /*0370*/  IMAD.IADD R10, R9, 0x1, -R4 ;  /* 0x00000001090a7824 */ /* 0x000fc600078e0a04 */
[----:B------:R-:W-:Y:S01]  /*0380*/  ISETP.GT.U32.AND P0, PT, R6, -0x4, PT ;  /* 0xfffffffc0600780c */ /* 0x000fe20003f04070 */
[----:B------:R-:W-:Y:S01]  /*0390*/  IMAD.MOV.U32 R6, RZ, RZ, RZ ;  /* 0x000000ffff067224 */ /* 0x000fe200078e00ff */
[----:B------:R-:W-:Y:S01]  /*03a0*/  LOP3.LUT R17, R10, 0x3, RZ, 0xc0, !PT ;  /* 0x000000030a117812 */ /* 0x000fe200078ec0ff */
[----:B--2---:R-:W-:Y:S01]  /*03b0*/  FADD R0, -R13, R12 ;  /* 0x0000000c0d007221 */ /* 0x004fe20000000100 */
[----:B---3--:R-:W-:-:S04]  /*03c0*/  FADD R5, -R14, R11 ;  /* 0x0000000b0e057221 */ /* 0x008fc80000000100 */
[----:B------:R-:W-:Y:S01]  /*03d0*/  FMUL R9, R0, R5 ;  /* 0x0000000500097220 */ /* 0x000fe20000400000 */
[----:B------:R-:W-:-:S04]  /*03e0*/  IMAD.MOV.U32 R5, RZ, RZ, RZ ;  /* 0x000000ffff057224 */ /* 0x000fc800078e00ff */
[----:B------:R-:W-:Y:S05]  /*03f0*/  @P0 BRA `(.L_x_3) ;  /* 0x0000000800900947 */ /* 0x000fea0003800000 */
[----:B------:R-:W-:Y:S01]  /*0400*/  LOP3.LUT R16, R10, 0x7fc, RZ, 0xc0, !PT ;  /* 0x000007fc0a107812 */ /* 0x000fe200078ec0ff */
[----:B------:R-:W-:Y:S02]  /*0410*/  IMAD.MOV.U32 R15, RZ, RZ, RZ ;  /* 0x000000ffff0f7224 */ /* 0x000fe400078e00ff */
[----:B------:R-:W-:Y:S02]  /*0420*/  IMAD.MOV.U32 R6, RZ, RZ, RZ ;  /* 0x000000ffff067224 */ /* 0x000fe400078e00ff */
[----:B------:R-:W-:-:S07]  /*0430*/  IMAD.MOV.U32 R5, RZ, RZ, RZ ;  /* 0x000000ffff057224 */ /* 0x000fce00078e00ff */
.L_x_12:
[----:B------:R-:W0:Y:S01]  /*0440*/  S2R R3, SR_CgaCtaId ;  /* 0x0000000000037919 */ /* 0x000e220000008800 */
[----:B------:R-:W-:Y:S01]  /*0450*/  MOV R0, 0x400 ;  /* 0x0000040000007802 */ /* 0x000fe20000000f00 */
[----:B------:R-:W-:Y:S01]  /*0460*/  VIADD R15, R15, 0x4 ;  /* 0x000000040f0f7836 */ /* 0x000fe20000000000 */
[----:B------:R-:W-:Y:S04]  /*0470*/  BSSY.RECONVERGENT B2, `(.L_x_4) ;  /* 0x0000021000027945 */ /* 0x000fe80003800200 */
[----:B------:R-:W-:Y:S02]  /*0480*/  ISETP.NE.AND P2, PT, R15, R16, PT ;  /* 0x000000100f00720c */ /* 0x000fe40003f45270 */
[----:B0-----:R-:W-:-:S05]  /*0490*/  LEA R3, R3, R0, 0x18 ;  /* 0x0000000003037211 */ /* 0x001fca00078ec0ff */
[----:B------:R-:W-:-:S05]  /*04a0*/  IMAD R18, R4, 0x14, R3 ;  /* 0x0000001404127824 */ /* 0x000fca00078e0203 */
[----:B------:R-:W0:Y:S04]  /*04b0*/  LDS R0, [R18] ;  /* 0x0000000012007984 */ /* 0x000e280000000800 */
[----:B------:R-:W1:Y:S04]  /*04c0*/  LDS R19, [R18+0x8] ;  /* 0x0000080012137984 */ /* 0x000e680000000800 */
[----:B------:R-:W2:Y:S04]  /*04d0*/  LDS R3, [R18+0x4] ;  /* 0x0000040012037984 */ /* 0x000ea80000000800 */
[----:B------:R-:W3:Y:S01]  /*04e0*/  LDS R2, [R18+0xc] ;  /* 0x00000c0012027984 */ /* 0x000ee20000000800 */
[----:B0-----:R-:W-:-:S02]  /*04f0*/  FMNMX R20, R13, R0, !PT ;  /* 0x000000000d147209 */ /* 0x001fc40007800000 */
[----:B-1----:R-:W-:Y:S01]  /*0500*/  FMNMX R21, R12, R19, PT ;  /* 0x000000130c157209 */ /* 0x002fe20003800000 */
[----:B------:R-:W-:Y:S01]  /*0510*/  FADD R24, -R0, R19 ;  /* 0x0000001300187221 */ /* 0x000fe20000000100 */
[----:B--2---:R-:W-:-:S03]  /*0520*/  FMNMX R22, R14, R3, !PT ;  /* 0x000000030e167209 */ /* 0x004fc60007800000 */
[----:B------:R-:W-:Y:S01]  /*0530*/  FADD R20, -R20, R21 ;  /* 0x0000001514147221 */ /* 0x000fe20000000100 */
[----:B---3--:R-:W-:Y:S01]  /*0540*/  FMNMX R23, R11, R2, PT ;  /* 0x000000020b177209 */ /* 0x008fe20003800000 */
[----:B------:R-:W-:-:S03]  /*0550*/  FADD R2, -R3, R2 ;  /* 0x0000000203027221 */ /* 0x000fc60000000100 */
[----:B------:R-:W-:Y:S01]  /*0560*/  FMNMX R0, RZ, R20, !PT ;  /* 0x00000014ff007209 */ /* 0x000fe20007800000 */
[----:B------:R-:W-:Y:S01]  /*0570*/  FADD R22, -R22, R23 ;  /* 0x0000001716167221 */ /* 0x000fe20000000100 */
[----:B------:R-:W-:-:S04]  /*0580*/  FFMA R19, R24, R2, R9 ;  /* 0x0000000218137223 */ /* 0x000fc80000000009 */
[----:B------:R-:W-:-:S05]  /*0590*/  FMNMX R3, RZ, R22, !PT ;  /* 0x00000016ff037209 */ /* 0x000fca0007800000 */
[----:B------:R-:W-:-:S04]  /*05a0*/  FMUL R0, R0, R3 ;  /* 0x0000000300007220 */ /* 0x000fc80000400000 */
[----:B------:R-:W-:-:S04]  /*05b0*/  FADD R21, -R0, R19 ;  /* 0x0000001300157221 */ /* 0x000fc80000000100 */
[----:B------:R-:W0:Y:S08]  /*05c0*/  MUFU.RCP R2, R21 ;  /* 0x0000001500027308 */ /* 0x000e300000001000 */
[----:B------:R-:W1:Y:S01]  /*05d0*/  FCHK P0, R0, R21 ;  /* 0x0000001500007302 */ /* 0x000e620000000000 */
[----:B0-----:R-:W-:-:S04]  /*05e0*/  FFMA R3, -R21, R2, 1 ;  /* 0x3f80000015037423 */ /* 0x001fc80000000102 */
[----:B------:R-:W-:-:S04]  /*05f0*/  FFMA R3, R2, R3, R2 ;  /* 0x0000000302037223 */ /* 0x000fc80000000002 */
[----:B------:R-:W-:-:S04]  /*0600*/  FFMA R2, R0, R3, RZ ;  /* 0x0000000300027223 */ /* 0x000fc800000000ff */
[----:B------:R-:W-:-:S04]  /*0610*/  FFMA R19, -R21, R2, R0 ;  /* 0x0000000215137223 */ /* 0x000fc80000000100 */
[----:B------:R-:W-:Y:S01]  /*0620*/  FFMA R2, R3, R19, R2 ;  /* 0x0000001303027223 */ /* 0x000fe20000000002 */
[----:B-1----:R-:W-:Y:S06]  /*0630*/  @!P0 BRA `(.L_x_5) ;  /* 0x0000000000108947 */ /* 0x002fec0003800000 */
[----:B------:R-:W-:Y:S01]  /*0640*/  IMAD.MOV.U32 R3, RZ, RZ, R21 ;  /* 0x000000ffff037224 */ /* 0x000fe200078e0015 */
[----:B------:R-:W-:-:S07]  /*0650*/  MOV R2, 0x670 ;  /* 0x0000067000027802 */ /* 0x000fce0000000f00 */
[----:B------:R-:W-:Y:S05]  /*0660*/  CALL.REL.NOINC `($__internal_0_$__cuda_sm3x_div_rn_noftz_f32_slowpath) ;  /* 0x0000001000347944 */ /* 0x000fea0003c00000 */
[----:B------:R-:W-:-:S07]  /*0670*/  MOV R2, R0 ;  /* 0x0000000000027202 */ /* 0x000fce0000000f00 */
.L_x_5:
[----:B------:R-:W-:Y:S05]  /*0680*/  BSYNC.RECONVERGENT B2 ;  /* 0x0000000000027941 */ /* 0x000fea0003800200 */
.L_x_4:
[----:B------:R-:W0:Y:S01]  /*0690*/  LDS R0, [R18+0x14] ;  /* 0x0000140012007984 */ /* 0x000e220000000800 */
[----:B------:R-:W-:Y:S01]  /*06a0*/  FSETP.GT.AND P1, PT, R2, UR5, PT ;  /* 0x0000000502007c0b */ /* 0x000fe2000bf24000 */
[----:B------:R-:W-:Y:S02]  /*06b0*/  BSSY.RECONVERGENT B2, `(.L_x_6) ;  /* 0x0000023000027945 */ /* 0x000fe40003800200 */
[----:B------:R-:W1:Y:S04]  /*06c0*/  LDS R19, [R18+0x1c] ;  /* 0x00001c0012137984 */ /* 0x000e680000000800 */
[----:B------:R-:W2:Y:S04]  /*06d0*/  LDS R3, [R18+0x18] ;  /* 0x0000180012037984 */ /* 0x000ea80000000800 */
[----:B------:R-:W3:Y:S01]  /*06e0*/  LDS R20, [R18+0x20] ;  /* 0x0000200012147984 */ /* 0x000ee20000000800 */
[----:B0-----:R-:W-:-:S02]  /*06f0*/  FMNMX R21, R13, R0, !PT ;  /* 0x000000000d157209 */ /* 0x001fc40007800000 */
[----:B-1----:R-:W-:Y:S02]  /*0700*/  FMNMX R22, R12, R19, PT ;  /* 0x000000130c167209 */ /* 0x002fe40003800000 */
[----:B--2---:R-:W-:-:S03]  /*0710*/  FMNMX R23, R14, R3, !PT ;  /* 0x000000030e177209 */ /* 0x004fc60007800000 */
[----:B------:R-:W-:Y:S01]  /*0720*/  FADD R21, -R21, R22 ;  /* 0x0000001615157221 */ /* 0x000fe20000000100 */
[----:B------:R-:W-:Y:S01]  /*0730*/  FADD R22, -R0, R19 ;  /* 0x0000001300167221 */ /* 0x000fe20000000100 */
[----:B---3--:R-:W-:Y:S01]  /*0740*/  FMNMX R24, R11, R20, PT ;  /* 0x000000140b187209 */ /* 0x008fe20003800000 */
[----:B------:R-:W-:Y:S02]  /*0750*/  FADD R3, -R3, R20 ;  /* 0x0000001403037221 */ /* 0x000fe40000000100 */
[----:B------:R-:W-:Y:S01]  /*0760*/  FMNMX R0, RZ, R21, !PT ;  /* 0x00000015ff007209 */ /* 0x000fe20007800000 */
[----:B------:R-:W-:Y:S02]  /*0770*/  @P1 IMAD.MOV.U32 R21, RZ, RZ, 0x1 ;  /* 0x00000001ff151424 */ /* 0x000fe400078e00ff */
        /* <DEDUP_REMOVED lines=8> */
[----:B------:R-:W-:Y:S01]  /*0800*/  FFMA R3, R3, R2, R3 ;  /* 0x0000000203037223 */ /* 0x000fe20000000003 */
[----:B------:R-:W-:-:S03]  /*0810*/  @P1 IADD3 R2, PT, PT, -R4, 0x3f, RZ ;  /* 0x0000003f04021810 */ /* 0x000fc60007ffe1ff */
[----:B------:R-:W-:Y:S01]  /*0820*/  FFMA R20, R0, R3, RZ ;  /* 0x0000000300147223 */ /* 0x000fe200000000ff */
[CC--:B------:R-:W-:Y:S02]  /*0830*/  @P1 SHF.L.U32 R19, R21.reuse, R2.reuse, RZ ;  /* 0x0000000215131219 */ /* 0x0c0fe400000006ff */
[----:B------:R-:W-:Y:S01]  /*0840*/  @P1 SHF.L.U64.HI R22, R21, R2, RZ ;  /* 0x0000000215161219 */ /* 0x000fe200000102ff */
[----:B------:R-:W-:Y:S01]  /*0850*/  FFMA R2, -R23, R20, R0 ;  /* 0x0000001417027223 */ /* 0x000fe20000000100 */
[----:B------:R-:W-:Y:S02]  /*0860*/  @P1 LOP3.LUT R6, R19, R6, RZ, 0xfc, !PT ;  /* 0x0000000613061212 */ /* 0x000fe400078efcff */
[----:B------:R-:W-:Y:S01]  /*0870*/  @P1 LOP3.LUT R5, R22, R5, RZ, 0xfc, !PT ;  /* 0x0000000516051212 */ /* 0x000fe200078efcff */
[----:B------:R-:W-:Y:S01]  /*0880*/  FFMA R2, R3, R2, R20 ;  /* 0x0000000203027223 */ /* 0x000fe20000000014 */
[----:B-1----:R-:W-:Y:S06]  /*0890*/  @!P0 BRA `(.L_x_7) ;  /* 0x0000000000108947 */ /* 0x002fec0003800000 */
[----:B------:R-:W-:Y:S01]  /*08a0*/  IMAD.MOV.U32 R3, RZ, RZ, R23 ;  /* 0x000000ffff037224 */ /* 0x000fe200078e0017 */
[----:B------:R-:W-:-:S07]  /*08b0*/  MOV R2, 0x8d0 ;  /* 0x000008d000027802 */ /* 0x000fce0000000f00 */
[----:B------:R-:W-:Y:S05]  /*08c0*/  CALL.REL.NOINC `($__internal_0_$__cuda_sm3x_div_rn_noftz_f32_slowpath) ;  /* 0x0000000c009c7944 */ /* 0x000fea0003c00000 */
[----:B------:R-:W-:-:S07]  /*08d0*/  IMAD.MOV.U32 R2, RZ, RZ, R0 ;  /* 0x000000ffff027224 */ /* 0x000fce00078e0000 */
.L_x_7:
[----:B------:R-:W-:Y:S05]  /*08e0*/  BSYNC.RECONVERGENT B2 ;  /* 0x0000000000027941 */ /* 0x000fea0003800200 */
.L_x_6:
        /* <DEDUP_REMOVED lines=13> */
[----:B------:R-:W-:Y:S02]  /*09c0*/  FMNMX R0, RZ, R21, !PT ;  /* 0x00000015ff007209 */ /* 0x000fe40007800000 */
[----:B------:R-:W-:Y:S01]  /*09d0*/  FADD R23, -R23, R24 ;  /* 0x0000001817177221 */ /* 0x000fe20000000100 */
[----:B------:R-:W-:-:S04]  /*09e0*/  FFMA R3, R22, R3, R9 ;  /* 0x0000000316037223 */ /* 0x000fc80000000009 */
[----:B------:R-:W-:-:S05]  /*09f0*/  FMNMX R23, RZ, R23, !PT ;  /* 0x00000017ff177209 */ /* 0x000fca0007800000 */
[----:B------:R-:W-:Y:S01]  /*0a00*/  FMUL R0, R0, R23 ;  /* 0x0000001700007220 */ /* 0x000fe20000400000 */
[----:B------:R-:W-:-:S03]  /*0a10*/  @P1 IMAD.MOV.U32 R23, RZ, RZ, 0x1 ;  /* 0x00000001ff171424 */ /* 0x000fc600078e00ff */
        /* <DEDUP_REMOVED lines=18> */
.L_x_9:
[----:B------:R-:W-:Y:S05]  /*0b40*/  BSYNC.RECONVERGENT B2 ;  /* 0x0000000000027941 */ /* 0x000fea0003800200 */
.L_x_8:
        /* <DEDUP_REMOVED lines=37> */
.L_x_11:
[----:B------:R-:W-:Y:S05]  /*0da0*/  BSYNC.RECONVERGENT B2 ;  /* 0x0000000000027941 */ /* 0x000fea0003800200 */
.L_x_10:
[----:B------:R-:W-:-:S13]  /*0db0*/  FSETP.GT.AND P0, PT, R2, UR5, PT ;  /* 0x0000000502007c0b */ /* 0x000fda000bf04000 */
[C---:B------:R-:W-:Y:S01]  /*0dc0*/  @P0 IADD3 R0, PT, PT, -R4.reuse, 0x3c, RZ ;  /* 0x0000003c04000810 */ /* 0x040fe20007ffe1ff */
[----:B------:R-:W-:Y:S01]  /*0dd0*/  VIADD R4, R4, 0x4 ;  /* 0x0000000404047836 */ /* 0x000fe20000000000 */
[----:B------:R-:W-:-:S04]  /*0de0*/  @P0 MOV R19, 0x1 ;  /* 0x0000000100130802 */ /* 0x000fc80000000f00 */
[CC--:B------:R-:W-:Y:S02]  /*0df0*/  @P0 SHF.L.U32 R3, R19.reuse, R0.reuse, RZ ;  /* 0x0000000013030219 */ /* 0x0c0fe400000006ff */
[----:B------:R-:W-:Y:S02]  /*0e00*/  @P0 SHF.L.U64.HI R0, R19, R0, RZ ;  /* 0x0000000013000219 */ /* 0x000fe400000102ff */
[----:B------:R-:W-:Y:S02]  /*0e10*/  @P0 LOP3.LUT R6, R3, R6, RZ, 0xfc, !PT ;  /* 0x0000000603060212 */ /* 0x000fe400078efcff */
[----:B------:R-:W-:Y:S01]  /*0e20*/  @P0 LOP3.LUT R5, R0, R5, RZ, 0xfc, !PT ;  /* 0x0000000500050212 */ /* 0x000fe200078efcff */
[----:B------:R-:W-:Y:S06]  /*0e30*/  @P2 BRA `(.L_x_12) ;  /* 0xfffffff400802947 */ /* 0x000fec000383ffff */
.L_x_3:
[----:B------:R-:W-:Y:S05]  /*0e40*/  BSYNC.RECONVERGENT B1 ;  /* 0x0000000000017941 */ /* 0x000fea0003800200 */
.L_x_2:
[----:B------:R-:W-:-:S13]  /*0e50*/  ISETP.NE.AND P0, PT, R17, RZ, PT ;  /* 0x000000ff1100720c */ /* 0x000fda0003f05270 */
[----:B------:R-:W-:Y:S05]  /*0e60*/  @!P0 BRA `(.L_x_1) ;  /* 0x0000000800148947 */ /* 0x000fea0003800000 */
[----:B------:R-:W-:Y:S01]  /*0e70*/  ISETP.NE.AND P0, PT, R17, 0x1, PT ;  /* 0x000000011100780c */ /* 0x000fe20003f05270 */
[----:B------:R-:W-:-:S12]  /*0e80*/  BSSY.RECONVERGENT B1, `(.L_x_13) ;  /* 0x0000055000017945 */ /* 0x000fd80003800200 */
[----:B------:R-:W-:Y:S05]  /*0e90*/  @!P0 BRA `(.L_x_14) ;  /* 0x00000004004c8947 */ /* 0x000fea0003800000 */
[----:B------:R-:W0:Y:S01]  /*0ea0*/  S2R R3, SR_CgaCtaId ;  /* 0x0000000000037919 */ /* 0x000e220000008800 */
[----:B------:R-:W-:Y:S01]  /*0eb0*/  MOV R0, 0x400 ;  /* 0x0000040000007802 */ /* 0x000fe20000000f00 */
[----:B------:R-:W-:Y:S03]  /*0ec0*/  BSSY.RECONVERGENT B2, `(.L_x_15) ;  /* 0x0000020000027945 */ /* 0x000fe60003800200 */
        /* <DEDUP_REMOVED lines=30> */
[----:B------:R-:W-:-:S07]  /*10b0*/  IMAD.MOV.U32 R2, RZ, RZ, R0 ;  /* 0x000000ffff027224 */ /* 0x000fce00078e0000 */
.L_x_16:
[----:B------:R-:W-:Y:S05]  /*10c0*/  BSYNC.RECONVERGENT B2 ;  /* 0x0000000000027941 */ /* 0x000fea0003800200 */
.L_x_15:
[----:B------:R-:W0:Y:S01]  /*10d0*/  LDS R0, [R15+0x14] ;  /* 0x000014000f007984 */ /* 0x000e220000000800 */
[----:B------:R-:W1:Y:S01]  /*10e0*/  LDCU UR4, c[0x0][0x394] ;  /* 0x00007280ff0477ac */ /* 0x000e620008000800 */
[----:B------:R-:W-:Y:S02]  /*10f0*/  BSSY.RECONVERGENT B2, `(.L_x_17) ;  /* 0x0000024000027945 */ /* 0x000fe40003800200 */
[----:B------:R-:W2:Y:S04]  /*1100*/  LDS R17, [R15+0x1c] ;  /* 0x00001c000f117984 */ /* 0x000ea80000000800 */
[----:B------:R-:W3:Y:S04]  /*1110*/  LDS R3, [R15+0x18] ;  /* 0x000018000f037984 */ /* 0x000ee80000000800 */
[----:B------:R-:W4:Y:S01]  /*1120*/  LDS R16, [R15+0x20] ;  /* 0x000020000f107984 */ /* 0x000f220000000800 */
[----:B-1----:R-:W-:-:S02]  /*1130*/  FSETP.GT.AND P1, PT, R2, UR4, PT ;  /* 0x0000000402007c0b */ /* 0x002fc4000bf24000 */
[----:B0-----:R-:W-:Y:S02]  /*1140*/  FMNMX R18, R13, R0, !PT ;  /* 0x000000000d127209 */ /* 0x001fe40007800000 */
[----:B--2---:R-:W-:Y:S01]  /*1150*/  FMNMX R19, R12, R17, PT ;  /* 0x000000110c137209 */ /* 0x004fe20003800000 */
[----:B------:R-:W-:Y:S01]  /*1160*/  FADD R22, -R0, R17 ;  /* 0x0000001100167221 */ /* 0x000fe20000000100 */
[----:B---3--:R-:W-:-:S03]  /*1170*/  FMNMX R20, R14, R3, !PT ;  /* 0x000000030e147209 */ /* 0x008fc60007800000 */
[----:B------:R-:W-:-:S04]  /*1180*/  FADD R18, -R18, R19 ;  /* 0x0000001312127221 */ /* 0x000fc80000000100 */
[----:B------:R-:W-:Y:S01]  /*1190*/  @P1 IMAD.MOV.U32 R19, RZ, RZ, 0x1 ;  /* 0x00000001ff131424 */ /* 0x000fe200078e00ff */
[----:B----4-:R-:W-:Y:S01]  /*11a0*/  FMNMX R21, R11, R16, PT ;  /* 0x000000100b157209 */ /* 0x010fe20003800000 */
[----:B------:R-:W-:Y:S01]  /*11b0*/  FADD R16, -R3, R16 ;  /* 0x0000001003107221 */ /* 0x000fe20000000100 */
[----:B------:R-:W-:-:S03]  /*11c0*/  FMNMX R0, RZ, R18, !PT ;  /* 0x00000012ff007209 */ /* 0x000fc60007800000 */
        /* <DEDUP_REMOVED lines=22> */
.L_x_18:
[----:B------:R-:W-:Y:S05]  /*1330*/  BSYNC.RECONVERGENT B2 ;  /* 0x0000000000027941 */ /* 0x000fea0003800200 */
.L_x_17:
[----:B------:R-:W0:Y:S02]  /*1340*/  LDCU UR4, c[0x0][0x394] ;  /* 0x00007280ff0477ac */ /* 0x000e240008000800 */
[----:B0-----:R-:W-:-:S13]  /*1350*/  FSETP.GT.AND P0, PT, R2, UR4, PT ;  /* 0x0000000402007c0b */ /* 0x001fda000bf04000 */
[----:B------:R-:W-:Y:S01]  /*1360*/  @P0 IMAD.MOV.U32 R15, RZ, RZ, 0x1 ;  /* 0x00000001ff0f0424 */ /* 0x000fe200078e00ff */
[C---:B------:R-:W-:Y:S01]  /*1370*/  @P0 IADD3 R0, PT, PT, -R4.reuse, 0x3e, RZ ;  /* 0x0000003e04000810 */ /* 0x040fe20007ffe1ff */
[----:B------:R-:W-:-:S03]  /*1380*/  VIADD R4, R4, 0x2 ;  /* 0x0000000204047836 */ /* 0x000fc60000000000 */
[CC--:B------:R-:W-:Y:S02]  /*1390*/  @P0 SHF.L.U32 R3, R15.reuse, R0.reuse, RZ ;  /* 0x000000000f030219 */ /* 0x0c0fe400000006ff */
[----:B------:R-:W-:Y:S02]  /*13a0*/  @P0 SHF.L.U64.HI R0, R15, R0, RZ ;  /* 0x000000000f000219 */ /* 0x000fe400000102ff */
[----:B------:R-:W-:Y:S02]  /*13b0*/  @P0 LOP3.LUT R6, R3, R6, RZ, 0xfc, !PT ;  /* 0x0000000603060212 */ /* 0x000fe400078efcff */
[----:B------:R-:W-:-:S07]  /*13c0*/  @P0 LOP3.LUT R5, R0, R5, RZ, 0xfc, !PT ;  /* 0x0000000500050212 */ /* 0x000fce00078efcff */
.L_x_14:
[----:B------:R-:W-:Y:S05]  /*13d0*/  BSYNC.RECONVERGENT B1 ;  /* 0x0000000000017941 */ /* 0x000fea0003800200 */
.L_x_13:
[----:B------:R-:W-:-:S04]  /*13e0*/  LOP3.LUT R10, R10, 0x1, RZ, 0xc0, !PT ;  /* 0x000000010a0a7812 */ /* 0x000fc800078ec0ff */
[----:B------:R-:W-:-:S13]  /*13f0*/  ISETP.NE.U32.AND P0, PT, R10, 0x1, PT ;  /* 0x000000010a00780c */ /* 0x000fda0003f05070 */
[----:B------:R-:W-:Y:S05]  /*1400*/  @P0 BRA `(.L_x_1) ;  /* 0x0000000000ac0947 */ /* 0x000fea0003800000 */
        /* <DEDUP_REMOVED lines=34> */
.L_x_20:
[----:B------:R-:W-:Y:S05]  /*1630*/  BSYNC.RECONVERGENT B1 ;  /* 0x0000000000017941 */ /* 0x000fea0003800200 */
.L_x_19:
[----:B------:R-:W0:Y:S02]  /*1640*/  LDCU UR4, c[0x0][0x394] ;  /* 0x00007280ff0477ac */ /* 0x000e240008000800 */
[----:B0-----:R-:W-:-:S13]  /*1650*/  FSETP.GT.AND P0, PT, R2, UR4, PT ;  /* 0x0000000402007c0b */ /* 0x001fda000bf04000 */
[----:B------:R-:W-:Y:S01]  /*1660*/  @P0 IMAD.MOV.U32 R9, RZ, RZ, 0x1 ;  /* 0x00000001ff090424 */ /* 0x000fe200078e00ff */
[----:B------:R-:W-:-:S04]  /*1670*/  @P0 IADD3 R4, PT, PT, -R4, 0x3f, RZ ;  /* 0x0000003f04040810 */ /* 0x000fc80007ffe1ff */
[CC--:B------:R-:W-:Y:S02]  /*1680*/  @P0 SHF.L.U32 R3, R9.reuse, R4.reuse, RZ ;  /* 0x0000000409030219 */ /* 0x0c0fe400000006ff */
[----:B------:R-:W-:Y:S02]  /*1690*/  @P0 SHF.L.U64.HI R4, R9, R4, RZ ;  /* 0x0000000409040219 */ /* 0x000fe400000102ff */
[----:B------:R-:W-:Y:S02]  /*16a0*/  @P0 LOP3.LUT R6, R3, R6, RZ, 0xfc, !PT ;  /* 0x0000000603060212 */ /* 0x000fe400078efcff */
[----:B------:R-:W-:-:S07]  /*16b0*/  @P0 LOP3.LUT R5, R4, R5, RZ, 0xfc, !PT ;  /* 0x0000000504050212 */ /* 0x000fce00078efcff */
.L_x_1:
[----:B------:R-:W-:Y:S05]  /*16c0*/  BSYNC.RECONVERGENT B0 ;  /* 0x0000000000007941 */ /* 0x000fea0003800200 */
.L_x_0:
[----:B------:R-:W0:Y:S01]  /*16d0*/  LDC.64 R2, c[0x0][0x380] ;  /* 0x0000e000ff027b82 */ /* 0x000e220000000a00 */
[----:B------:R-:W1:Y:S02]  /*16e0*/  LDCU UR4, c[0x0][0x370] ;  /* 0x00006e00ff0477ac */ /* 0x000e640008000800 */
[----:B-1----:R-:W-:-:S04]  /*16f0*/  IMAD R7, R7, UR4, R8 ;  /* 0x0000000407077c24 */ /* 0x002fc8000f8e0208 */
[----:B0-----:R-:W-:-:S04]  /*1700*/  IMAD.WIDE.U32 R2, R7, 0x8, R2 ;  /* 0x0000000807027825 */ /* 0x001fc800078e0002 */
[----:B------:R-:W-:-:S05]  /*1710*/  IMAD.MOV.U32 R7, RZ, RZ, R5 ;  /* 0x000000ffff077224 */ /* 0x000fca00078e0005 */
[----:B------:R-:W-:Y:S01]  /*1720*/  STG.E.64 desc[UR6][R2.64], R6 ;  /* 0x0000000602007986 */ /* 0x000fe2000c101b06 */
[----:B------:R-:W-:Y:S05]  /*1730*/  EXIT ;  /* 0x000000000000794d */ /* 0x000fea0003800000 */
        .weak           $__internal_0_$__cuda_sm3x_div_rn_noftz_f32_slowpath
        .type           $__internal_0_$__cuda_sm3x_div_rn_noftz_f32_slowpath,@function
        .size           $__internal_0_$__cuda_sm3x_div_rn_noftz_f32_slowpath,(.L_x_33 - $__internal_0_$__cuda_sm3x_div_rn_noftz_f32_slowpath)
$__internal_0_$__cuda_sm3x_div_rn_noftz_f32_slowpath:
[----:B------:R-:W-:Y:S01]  /*1740*/  SHF.R.U32.HI R19, RZ, 0x17, R3 ;  /* 0x00000017ff137819 */ /* 0x000fe20000011603 */
[----:B------:R-:W-:Y:S01]  /*1750*/  BSSY.RECONVERGENT B3, `(.L_x_21) ;  /* 0x0000062000037945 */ /* 0x000fe20003800200 */
[----:B------:R-:W-:Y:S02]  /*1760*/  SHF.R.U32.HI R22, RZ, 0x17, R0 ;  /* 0x00000017ff167819 */ /* 0x000fe40000011600 */
[----:B------:R-:W-:Y:S02]  /*1770*/  LOP3.LUT R19, R19, 0xff, RZ, 0xc0, !PT ;  /* 0x000000ff13137812 */ /* 0x000fe400078ec0ff */
[----:B------:R-:W-:-:S03]  /*1780*/  LOP3.LUT R22, R22, 0xff, RZ, 0xc0, !PT ;  /* 0x000000ff16167812 */ /* 0x000fc600078ec0ff */
[----:B------:R-:W-:Y:S02]  /*1790*/  VIADD R23, R19, 0xffffffff ;  /* 0xffffffff13177836 */ /* 0x000fe40000000000 */
[----:B------:R-:W-:-:S03]  /*17a0*/  VIADD R21, R22, 0xffffffff ;  /* 0xffffffff16157836 */ /* 0x000fc60000000000 */
[----:B------:R-:W-:-:S04]  /*17b0*/  ISETP.GT.U32.AND P0, PT, R23, 0xfd, PT ;  /* 0x000000fd1700780c */ /* 0x000fc80003f04070 */
[----:B------:R-:W-:-:S13]  /*17c0*/  ISETP.GT.U32.OR P0, PT, R21, 0xfd, P0 ;  /* 0x000000fd1500780c */ /* 0x000fda0000704470 */
[----:B------:R-:W-:Y:S01]  /*17d0*/  @!P0 IMAD.MOV.U32 R20, RZ, RZ, RZ ;  /* 0x000000ffff148224 */ /* 0x000fe200078e00ff */
[----:B------:R-:W-:Y:S06]  /*17e0*/  @!P0 BRA `(.L_x_22) ;  /* 0x00000000005c8947 */ /* 0x000fec0003800000 */
[----:B------:R-:W-:Y:S02]  /*17f0*/  FSETP.GTU.FTZ.AND P0, PT, |R0|, +INF , PT ;  /* 0x7f8000000000780b */ /* 0x000fe40003f1c200 */
[----:B------:R-:W-:-:S04]  /*1800*/  FSETP.GTU.FTZ.AND P1, PT, |R3|, +INF , PT ;  /* 0x7f8000000300780b */ /* 0x000fc80003f3c200 */
[----:B------:R-:W-:-:S13]  /*1810*/  PLOP3.LUT P0, PT, P0, P1, PT, 0xf8, 0x8f ;  /* 0x00000000008f781c */ /* 0x000fda0000703f70 */
[----:B------:R-:W-:Y:S05]  /*1820*/  @P0 BRA `(.L_x_23) ;  /* 0x00000004004c0947 */ /* 0x000fea0003800000 */
[----:B------:R-:W-:-:S13]  /*1830*/  LOP3.LUT P0, RZ, R3, 0x7fffffff, R0, 0xc8, !PT ;  /* 0x7fffffff03ff7812 */ /* 0x000fda000780c800 */
[----:B------:R-:W-:Y:S05]  /*1840*/  @!P0 BRA `(.L_x_24) ;  /* 0x00000004003c8947 */ /* 0x000fea0003800000 */
[C---:B------:R-:W-:Y:S02]  /*1850*/  FSETP.NEU.FTZ.AND P3, PT, |R0|.reuse, +INF , PT ;  /* 0x7f8000000000780b */ /* 0x040fe40003f7d200 */
[----:B------:R-:W-:Y:S02]  /*1860*/  FSETP.NEU.FTZ.AND P1, PT, |R3|, +INF , PT ;  /* 0x7f8000000300780b */ /* 0x000fe40003f3d200 */
[----:B------:R-:W-:-:S11]  /*1870*/  FSETP.NEU.FTZ.AND P0, PT, |R0|, +INF , PT ;  /* 0x7f8000000000780b */ /* 0x000fd60003f1d200 */
[----:B------:R-:W-:Y:S05]  /*1880*/  @!P1 BRA !P3, `(.L_x_24) ;  /* 0x00000004002c9947 */ /* 0x000fea0005800000 */
[----:B------:R-:W-:-:S04]  /*1890*/  LOP3.LUT P3, RZ, R0, 0x7fffffff, RZ, 0xc0, !PT ;  /* 0x7fffffff00ff7812 */ /* 0x000fc8000786c0ff */
[----:B------:R-:W-:-:S13]  /*18a0*/  PLOP3.LUT P1, PT, P1, P3, PT, 0x2f, 0xf2 ;  /* 0x0000000000f2781c */ /* 0x000fda0000f26577 */
[----:B------:R-:W-:Y:S05]  /*18b0*/  @P1 BRA `(.L_x_25) ;  /* 0x0000000400181947 */ /* 0x000fea0003800000 */
[----:B------:R-:W-:-:S04]  /*18c0*/  LOP3.LUT P1, RZ, R3, 0x7fffffff, RZ, 0xc0, !PT ;  /* 0x7fffffff03ff7812 */ /* 0x000fc8000782c0ff */
[----:B------:R-:W-:-:S13]  /*18d0*/  PLOP3.LUT P0, PT, P0, P1, PT, 0x2f, 0xf2 ;  /* 0x0000000000f2781c */ /* 0x000fda0000702577 */
[----:B------:R-:W-:Y:S05]  /*18e0*/  @P0 BRA `(.L_x_26) ;  /* 0x0000000400000947 */ /* 0x000fea0003800000 */
[----:B------:R-:W-:Y:S02]  /*18f0*/  ISETP.GE.AND P0, PT, R21, RZ, PT ;  /* 0x000000ff1500720c */ /* 0x000fe40003f06270 */
[----:B------:R-:W-:-:S11]  /*1900*/  ISETP.GE.AND P1, PT, R23, RZ, PT ;  /* 0x000000ff1700720c */ /* 0x000fd60003f26270 */
[----:B------:R-:W-:Y:S02]  /*1910*/  @P0 IMAD.MOV.U32 R20, RZ, RZ, RZ ;  /* 0x000000ffff140224 */ /* 0x000fe400078e00ff */
[----:B------:R-:W-:Y:S01]  /*1920*/  @!P0 FFMA R0, R0, 1.84467440737095516160e+19, RZ ;  /* 0x5f80000000008823 */ /* 0x000fe200000000ff */
[----:B------:R-:W-:Y:S02]  /*1930*/  @!P0 IMAD.MOV.U32 R20, RZ, RZ, -0x40 ;  /* 0xffffffc0ff148424 */ /* 0x000fe400078e00ff */
[----:B------:R-:W-:Y:S02]  /*1940*/  @!P1 FFMA R3, R3, 1.84467440737095516160e+19, RZ ;  /* 0x5f80000003039823 */ /* 0x000fe400000000ff */
[----:B------:R-:W-:-:S07]  /*1950*/  @!P1 VIADD R20, R20, 0x40 ;  /* 0x0000004014149836 */ /* 0x000fce0000000000 */
.L_x_22:
[----:B------:R-:W-:Y:S01]  /*1960*/  LEA R24, R19, 0xc0800000, 0x17 ;  /* 0xc080000013187811 */ /* 0x000fe200078eb8ff */
[----:B------:R-:W-:Y:S01]  /*1970*/  BSSY.RECONVERGENT B4, `(.L_x_27) ;  /* 0x0000036000047945 */ /* 0x000fe20003800200 */
[----:B------:R-:W-:-:S03]  /*1980*/  IADD3 R22, PT, PT, R22, -0x7f, RZ ;  /* 0xffffff8116167810 */ /* 0x000fc60007ffe0ff */
[----:B------:R-:W-:Y:S02]  /*1990*/  IMAD.IADD R23, R3, 0x1, -R24 ;  /* 0x0000000103177824 */ /* 0x000fe400078e0a18 */
[C---:B------:R-:W-:Y:S02]  /*19a0*/  IMAD R0, R22.reuse, -0x800000, R0 ;  /* 0xff80000016007824 */ /* 0x040fe400078e0200 */
[----:B------:R0:W1:Y:S01]  /*19b0*/  MUFU.RCP R24, R23 ;  /* 0x0000001700187308 */ /* 0x0000620000001000 */
[----:B------:R-:W-:Y:S01]  /*19c0*/  FADD.FTZ R3, -R23, -RZ ;  /* 0x800000ff17037221 */ /* 0x000fe20000010100 */
[----:B0-----:R-:W-:-:S05]  /*19d0*/  IADD3 R23, PT, PT, R22, 0x7f, -R19 ;  /* 0x0000007f16177810 */ /* 0x001fca0007ffe813 */
[----:B------:R-:W-:Y:S02]  /*19e0*/  IMAD.IADD R23, R23, 0x1, R20 ;  /* 0x0000000117177824 */ /* 0x000fe400078e0214 */
[----:B-1----:R-:W-:-:S04]  /*19f0*/  FFMA R21, R24, R3, 1 ;  /* 0x3f80000018157423 */ /* 0x002fc80000000003 */
[----:B------:R-:W-:-:S04]  /*1a00*/  FFMA R21, R24, R21, R24 ;  /* 0x0000001518157223 */ /* 0x000fc80000000018 */
[----:B------:R-:W-:-:S04]  /*1a10*/  FFMA R24, R0, R21, RZ ;  /* 0x0000001500187223 */ /* 0x000fc800000000ff */
[----:B------:R-:W-:-:S04]  /*1a20*/  FFMA R25, R3, R24, R0 ;  /* 0x0000001803197223 */ /* 0x000fc80000000000 */
[----:B------:R-:W-:-:S04]  /*1a30*/  FFMA R24, R21, R25, R24 ;  /* 0x0000001915187223 */ /* 0x000fc80000000018 */
[----:B------:R-:W-:-:S04]  /*1a40*/  FFMA R3, R3, R24, R0 ;  /* 0x0000001803037223 */ /* 0x000fc80000000000 */
[----:B------:R-:W-:-:S05]  /*1a50*/  FFMA R0, R21, R3, R24 ;  /* 0x0000000315007223 */ /* 0x000fca0000000018 */
[----:B------:R-:W-:-:S04]  /*1a60*/  SHF.R.U32.HI R19, RZ, 0x17, R0 ;  /* 0x00000017ff137819 */ /* 0x000fc80000011600 */
[----:B------:R-:W-:-:S05]  /*1a70*/  LOP3.LUT R19, R19, 0xff, RZ, 0xc0, !PT ;  /* 0x000000ff13137812 */ /* 0x000fca00078ec0ff */
[----:B------:R-:W-:-:S04]  /*1a80*/  IMAD.IADD R19, R19, 0x1, R23 ;  /* 0x0000000113137824 */ /* 0x000fc800078e0217 */
[----:B------:R-:W-:-:S05]  /*1a90*/  VIADD R20, R19, 0xffffffff ;  /* 0xffffffff13147836 */ /* 0x000fca0000000000 */
[----:B------:R-:W-:-:S13]  /*1aa0*/  ISETP.GE.U32.AND P0, PT, R20, 0xfe, PT ;  /* 0x000000fe1400780c */ /* 0x000fda0003f06070 */
[----:B------:R-:W-:Y:S05]  /*1ab0*/  @!P0 BRA `(.L_x_28) ;  /* 0x0000000000808947 */ /* 0x000fea0003800000 */
[----:B------:R-:W-:-:S13]  /*1ac0*/  ISETP.GT.AND P0, PT, R19, 0xfe, PT ;  /* 0x000000fe1300780c */ /* 0x000fda0003f04270 */
[----:B------:R-:W-:Y:S05]  /*1ad0*/  @P0 BRA `(.L_x_29) ;  /* 0x00000000006c0947 */ /* 0x000fea0003800000 */
[----:B------:R-:W-:-:S13]  /*1ae0*/  ISETP.GE.AND P0, PT, R19, 0x1, PT ;  /* 0x000000011300780c */ /* 0x000fda0003f06270 */
[----:B------:R-:W-:Y:S05]  /*1af0*/  @P0 BRA `(.L_x_30) ;  /* 0x0000000000740947 */ /* 0x000fea0003800000 */
[----:B------:R-:W-:Y:S02]  /*1b00*/  ISETP.GE.AND P0, PT, R19, -0x18, PT ;  /* 0xffffffe81300780c */ /* 0x000fe40003f06270 */
[----:B------:R-:W-:-:S11]  /*1b10*/  LOP3.LUT R0, R0, 0x80000000, RZ, 0xc0, !PT ;  /* 0x8000000000007812 */ /* 0x000fd600078ec0ff */
[----:B------:R-:W-:Y:S05]  /*1b20*/  @!P0 BRA `(.L_x_30) ;  /* 0x0000000000688947 */ /* 0x000fea0003800000 */
[-CC-:B------:R-:W-:Y:S01]  /*1b30*/  FFMA.RZ R20, R21, R3.reuse, R24.reuse ;  /* 0x0000000315147223 */ /* 0x180fe2000000c018 */
[C---:B------:R-:W-:Y:S02]  /*1b40*/  ISETP.NE.AND P3, PT, R19.reuse, RZ, PT ;  /* 0x000000ff1300720c */ /* 0x040fe40003f65270 */
[----:B------:R-:W-:Y:S02]  /*1b50*/  ISETP.NE.AND P1, PT, R19, RZ, PT ;  /* 0x000000ff1300720c */ /* 0x000fe40003f25270 */
[----:B------:R-:W-:Y:S01]  /*1b60*/  LOP3.LUT R22, R20, 0x7fffff, RZ, 0xc0, !PT ;  /* 0x007fffff14167812 */ /* 0x000fe200078ec0ff */
[CCC-:B------:R-:W-:Y:S01]  /*1b70*/  FFMA.RP R20, R21.reuse, R3.reuse, R24.reuse ;  /* 0x0000000315147223 */ /* 0x1c0fe20000008018 */
[----:B------:R-:W-:Y:S01]  /*1b80*/  FFMA.RM R3, R21, R3, R24 ;  /* 0x0000000315037223 */ /* 0x000fe20000004018 */
[----:B------:R-:W-:Y:S01]  /*1b90*/  VIADD R21, R19, 0x20 ;  /* 0x0000002013157836 */ /* 0x000fe20000000000 */
[----:B------:R-:W-:Y:S01]  /*1ba0*/  LOP3.LUT R22, R22, 0x800000, RZ, 0xfc, !PT ;  /* 0x0080000016167812 */ /* 0x000fe200078efcff */
[----:B------:R-:W-:-:S02]  /*1bb0*/  IMAD.MOV R19, RZ, RZ, -R19 ;  /* 0x000000ffff137224 */ /* 0x000fc400078e0a13 */
[----:B------:R-:W-:Y:S02]  /*1bc0*/  FSETP.NEU.FTZ.AND P0, PT, R20, R3, PT ;  /* 0x000000031400720b */ /* 0x000fe40003f1d000 */
[----:B------:R-:W-:Y:S02]  /*1bd0*/  SHF.L.U32 R21, R22, R21, RZ ;  /* 0x0000001516157219 */ /* 0x000fe400000006ff */
[----:B------:R-:W-:Y:S02]  /*1be0*/  SEL R3, R19, RZ, P3 ;  /* 0x000000ff13037207 */ /* 0x000fe40001800000 */
[----:B------:R-:W-:Y:S02]  /*1bf0*/  ISETP.NE.AND P1, PT, R21, RZ, P1 ;  /* 0x000000ff1500720c */ /* 0x000fe40000f25270 */
[----:B------:R-:W-:Y:S02]  /*1c00*/  SHF.R.U32.HI R3, RZ, R3, R22 ;  /* 0x00000003ff037219 */ /* 0x000fe40000011616 */
[----:B------:R-:W-:-:S02]  /*1c10*/  PLOP3.LUT P0, PT, P0, P1, PT, 0xf8, 0x8f ;  /* 0x00000000008f781c */ /* 0x000fc40000703f70 */
[----:B------:R-:W-:Y:S02]  /*1c20*/  SHF.R.U32.HI R20, RZ, 0x1, R3 ;  /* 0x00000001ff147819 */ /* 0x000fe40000011603 */
[----:B------:R-:W-:-:S04]  /*1c30*/  SEL R19, RZ, 0x1, !P0 ;  /* 0x00000001ff137807 */ /* 0x000fc80004000000 */
[----:B------:R-:W-:-:S04]  /*1c40*/  LOP3.LUT R22, R19, 0x1, R20, 0xf8, !PT ;  /* 0x0000000113167812 */ /* 0x000fc800078ef814 */
[----:B------:R-:W-:-:S05]  /*1c50*/  LOP3.LUT R3, R22, R3, RZ, 0xc0, !PT ;  /* 0x0000000316037212 */ /* 0x000fca00078ec0ff */
[----:B------:R-:W-:-:S05]  /*1c60*/  IMAD.IADD R3, R20, 0x1, R3 ;  /* 0x0000000114037824 */ /* 0x000fca00078e0203 */
[----:B------:R-:W-:Y:S01]  /*1c70*/  LOP3.LUT R0, R3, R0, RZ, 0xfc, !PT ;  /* 0x0000000003007212 */ /* 0x000fe200078efcff */
[----:B------:R-:W-:Y:S06]  /*1c80*/  BRA `(.L_x_30) ;  /* 0x0000000000107947 */ /* 0x000fec0003800000 */
.L_x_29:
[----:B------:R-:W-:-:S04]  /*1c90*/  LOP3.LUT R0, R0, 0x80000000, RZ, 0xc0, !PT ;  /* 0x8000000000007812 */ /* 0x000fc800078ec0ff */
[----:B------:R-:W-:Y:S01]  /*1ca0*/  LOP3.LUT R0, R0, 0x7f800000, RZ, 0xfc, !PT ;  /* 0x7f80000000007812 */ /* 0x000fe200078efcff */
[----:B------:R-:W-:Y:S06]  /*1cb0*/  BRA `(.L_x_30) ;  /* 0x0000000000047947 */ /* 0x000fec0003800000 */
.L_x_28:
[----:B------:R-:W-:-:S07]  /*1cc0*/  IMAD R0, R23, 0x800000, R0 ;  /* 0x0080000017007824 */ /* 0x000fce00078e0200 */
.L_x_30:
[----:B------:R-:W-:Y:S05]  /*1cd0*/  BSYNC.RECONVERGENT B4 ;  /* 0x0000000000047941 */ /* 0x000fea0003800200 */
.L_x_27:
[----:B------:R-:W-:Y:S05]  /*1ce0*/  BRA `(.L_x_31) ;  /* 0x0000000000207947 */ /* 0x000fea0003800000 */
.L_x_26:
[----:B------:R-:W-:-:S04]  /*1cf0*/  LOP3.LUT R0, R3, 0x80000000, R0, 0x48, !PT ;  /* 0x8000000003007812 */ /* 0x000fc800078e4800 */
[----:B------:R-:W-:Y:S01]  /*1d00*/  LOP3.LUT R0, R0, 0x7f800000, RZ, 0xfc, !PT ;  /* 0x7f80000000007812 */ /* 0x000fe200078efcff */
[----:B------:R-:W-:Y:S06]  /*1d10*/  BRA `(.L_x_31) ;  /* 0x0000000000147947 */ /* 0x000fec0003800000 */
.L_x_25:
[----:B------:R-:W-:Y:S01]  /*1d20*/  LOP3.LUT R0, R3, 0x80000000, R0, 0x48, !PT ;  /* 0x8000000003007812 */ /* 0x000fe200078e4800 */
[----:B------:R-:W-:Y:S06]  /*1d30*/  BRA `(.L_x_31) ;  /* 0x00000000000c7947 */ /* 0x000fec0003800000 */
.L_x_24:
[----:B------:R-:W0:Y:S01]  /*1d40*/  MUFU.RSQ R0, -QNAN ;  /* 0xffc0000000007908 */ /* 0x000e220000001400 */
[----:B------:R-:W-:Y:S05]  /*1d50*/  BRA `(.L_x_31) ;  /* 0x0000000000047947 */ /* 0x000fea0003800000 */
.L_x_23:
[----:B------:R-:W-:-:S07]  /*1d60*/  FADD.FTZ R0, R0, R3 ;  /* 0x0000000300007221 */ /* 0x000fce0000010000 */
.L_x_31:
[----:B------:R-:W-:Y:S05]  /*1d70*/  BSYNC.RECONVERGENT B3 ;  /* 0x0000000000037941 */ /* 0x000fea0003800200 */
.L_x_21:
[----:B------:R-:W-:-:S04]  /*1d80*/  IMAD.MOV.U32 R3, RZ, RZ, 0x0 ;  /* 0x00000000ff037424 */ /* 0x000fc800078e00ff */
[----:B0-----:R-:W-:Y:S05]  /*1d90*/  RET.REL.NODEC R2 `(_Z20calculate_iou_matrixPmPKfif) ;  /* 0xffffffe002987950 */ /* 0x001fea0003c3ffff */
.L_x_32:
[----:B------:R-:W-:-:S00]  /*1da0*/  BRA `(.L_x_32) ;  /* 0xfffffffc00fc7947 */ /* 0x000fc0000383ffff */
[----:B------:R-:W-:-:S00]  /*1db0*/  NOP ;  /* 0x0000000000007918 */ /* 0x000fc00000000000 */
        /* <DEDUP_REMOVED lines=12> */
.L_x_33:


//--------------------- .nv.shared._Z20calculate_iou_matrixPmPKfif --------------------------
	.section	.nv.shared._Z20calculate_iou_matrixPmPKfif,"aw",@nobits
	.sectionflags	@""
	.align	4
.nv.shared._Z20calculate_iou_matrixPmPKfif:
	.zero		2304


//--------------------- .nv.shared.reserved.0     --------------------------
	.section	.nv.shared.reserved.0,"aw",@nobits
	.weak		__nv_reservedSMEM_offset_0_alias
	.size		__nv_reservedSMEM_offset_0_alias, 0, 64
	.other		__nv_reservedSMEM_offset_0_alias,@"STO_CUDA_RESERVED_SHARED STV_DEFAULT"
__nv_reservedSMEM_offset_0_alias:
	.zero		0
	.zero		64


//--------------------- .nv.constant0._Z20calculate_iou_matrixPmPKfif --------------------------
	.section	.nv.constant0._Z20calculate_iou_matrixPmPKfif,"a",@progbits
	.sectionflags	@""
	.align	4
.nv.constant0._Z20calculate_iou_matrixPmPKfif:
	.zero		920


//--------------------- SYMBOLS --------------------------

	.type		.nv.reservedSmem.offset0,@object
	.size		.nv.reservedSmem.offset0,0x4
	.type		.nv.reservedSmem.cap,@object
	.size		.nv.reservedSmem.cap,0x4
